//
// Generated by NVIDIA NVVM Compiler
//
// Compiler Build ID: CL-36424714
// Cuda compilation tools, release 13.0, V13.0.88
// Based on NVVM 20.0.0
//

.version 9.0
.target sm_100
.address_size 64

	// .globl	_Z12hello_kernelv
.extern .func  (.param .b32 func_retval0) vprintf
(
	.param .b64 vprintf_param_0,
	.param .b64 vprintf_param_1
)
;
.global .align 1 .b8 $str[28] = {72, 101, 108, 108, 111, 32, 102, 114, 111, 109, 32, 67, 85, 68, 65, 32, 116, 104, 114, 101, 97, 100, 32, 37, 100, 33, 10};

.visible .entry _Z12hello_kernelv()
{
	.local .align 8 .b8 	__local_depot0[8];
	.reg .b64 	%SP;
	.reg .b64 	%SPL;
	.reg .b32 	%r<7>;
	.reg .b64 	%rd<5>;

	mov.u64 	%SPL, __local_depot0;
	cvta.local.u64 	%SP, %SPL;
	add.u64 	%rd1, %SP, 0;
	add.u64 	%rd2, %SPL, 0;
	mov.u32 	%r1, %ctaid.x;
	mov.u32 	%r2, %ntid.x;
	mov.u32 	%r3, %tid.x;
	mad.lo.s32 	%r4, %r1, %r2, %r3;
	st.local.u32 	[%rd2], %r4;
	mov.u64 	%rd3, $str;
	cvta.global.u64 	%rd4, %rd3;
	{ // callseq 0, 0
	.param .b64 param0;
	st.param.b64 	[param0], %rd4;
	.param .b64 param1;
	st.param.b64 	[param1], %rd1;
	.param .b32 retval0;
	call.uni (retval0), 
	vprintf, 
	(
	param0, 
	param1
	);
	ld.param.b32 	%r5, [retval0];
	} // callseq 0
	ret;

}


// ===== COMPILED SASS (sm_100) =====

	.target	sm_100

	.elftype	@"ET_EXEC"


//--------------------- .note.nv.tkinfo           --------------------------
	.section	.note.nv.tkinfo,"",@"SHT_NOTE"
	.sectionflags	@"SHF_NOTE_NV_TKINFO"
	.tkinfo
        /*0018*/ 	.word	0x00000002
        /*0030*/ 	.string	""
        /*0030*/ 	.string	"ptxas"
        /*0030*/ 	.string	"Cuda compilation tools, release 13.0, V13.0.88"
        /*0030*/ 	.string	"Build cuda_13.0.r13.0/compiler.36424714_0"
        /*0030*/ 	.string	"-arch sm_100 -m 64 "



//--------------------- .note.nv.cuinfo           --------------------------
	.section	.note.nv.cuinfo,"",@"SHT_NOTE"
	.sectionflags	@"SHF_NOTE_NV_CUINFO"
        /*0018*/ 	.short	0x0002
        /*001a*/ 	.short	0x0064
        /*001c*/ 	.short	0x0082
	.zero		2


//--------------------- .nv.info                  --------------------------
	.section	.nv.info,"",@"SHT_CUDA_INFO"
	.align	4


	//----- nvinfo : EIATTR_REGCOUNT
	.align		4
        /*0000*/ 	.byte	0x04, 0x2f
        /*0002*/ 	.short	(.L_2 - .L_1)
	.align		4
.L_1:
        /*0004*/ 	.word	index@(_Z12hello_kernelv)
        /*0008*/ 	.word	0x00000018


	//----- nvinfo : EIATTR_FRAME_SIZE
	.align		4
.L_2:
        /*000c*/ 	.byte	0x04, 0x11
        /*000e*/ 	.short	(.L_4 - .L_3)
	.align		4
.L_3:
        /*0010*/ 	.word	index@(_Z12hello_kernelv)
        /*0014*/ 	.word	0x00000008


	//----- nvinfo : EIATTR_MIN_STACK_SIZE
	.align		4
.L_4:
        /*0018*/ 	.byte	0x04, 0x12
        /*001a*/ 	.short	(.L_6 - .L_5)
	.align		4
.L_5:
        /*001c*/ 	.word	index@(_Z12hello_kernelv)
        /*0020*/ 	.word	0x00000008
.L_6:


//--------------------- .nv.compat                --------------------------
	.section	.nv.compat,"",@"SHT_CUDA_COMPAT_INFO"
	.align	4
        /*0000*/ 	.byte	0x02, 0x09, 0x00, 0x00, 0x02, 0x02, 0x01, 0x00, 0x02, 0x05, 0x05, 0x00, 0x03, 0x07, 0x01, 0x01
        /*0010*/ 	.byte	0x02, 0x03, 0x00, 0x00, 0x02, 0x06, 0x01, 0x00, 0x04, 0x0b, 0x08, 0x00, 0x09, 0x00, 0x00, 0x00
        /*0020*/ 	.byte	0x00, 0x00, 0x00, 0x00


//--------------------- .nv.info._Z12hello_kernelv --------------------------
	.section	.nv.info._Z12hello_kernelv,"",@"SHT_CUDA_INFO"
	.sectionflags	@""
	.align	4


	//----- nvinfo : EIATTR_CUDA_API_VERSION
	.align		4
        /*0000*/ 	.byte	0x04, 0x37
        /*0002*/ 	.short	(.L_8 - .L_7)
.L_7:
        /*0004*/ 	.word	0x00000082


	//----- nvinfo : EIATTR_SPARSE_MMA_MASK
	.align		4
.L_8:
        /*0008*/ 	.byte	0x03, 0x50
        /*000a*/ 	.short	0x0000


	//----- nvinfo : EIATTR_MAXREG_COUNT
	.align		4
        /*000c*/ 	.byte	0x03, 0x1b
        /*000e*/ 	.short	0x00ff


	//----- nvinfo : EIATTR_EXTERNS
	.align		4
        /*0010*/ 	.byte	0x04, 0x0f
        /*0012*/ 	.short	(.L_10 - .L_9)


	//   ....[0]....
	.align		4
.L_9:
        /*0014*/ 	.word	index@(vprintf)


	//----- nvinfo : EIATTR_MERCURY_ISA_VERSION
	.align		4
.L_10:
        /*0018*/ 	.byte	0x03, 0x5f
        /*001a*/ 	.short	0x0101


	//----- nvinfo : EIATTR_VRC_CTA_INIT_COUNT
	.align		4
        /*001c*/ 	.byte	0x02, 0x4a
	.zero		1
	.zero		1


	//----- nvinfo : EIATTR_SYSCALL_OFFSETS
	.align		4
        /*0020*/ 	.byte	0x04, 0x46
        /*0022*/ 	.short	(.L_12 - .L_11)


	//   ....[0]....
.L_11:
        /*0024*/ 	.word	0x00000110


	//----- nvinfo : EIATTR_EXIT_INSTR_OFFSETS
	.align		4
.L_12:
        /*0028*/ 	.byte	0x04, 0x1c
        /*002a*/ 	.short	(.L_14 - .L_13)


	//   ....[0]....
.L_13:
        /*002c*/ 	.word	0x00000120


	//----- nvinfo : EIATTR_SW_WAR
	.align		4
.L_14:
        /*0030*/ 	.byte	0x04, 0x36
        /*0032*/ 	.short	(.L_16 - .L_15)
.L_15:
        /*0034*/ 	.word	0x00000008
.L_16:


//--------------------- .nv.callgraph             --------------------------
	.section	.nv.callgraph,"",@"SHT_CUDA_CALLGRAPH"
	.align	4
	.sectionentsize	8
	.align		4
        /*0000*/ 	.word	0x00000000
	.align		4
        /*0004*/ 	.word	0xffffffff
	.align		4
        /*0008*/ 	.word	index@(_Z12hello_kernelv)
	.align		4
        /*000c*/ 	.word	index@(vprintf)
	.align		4
        /*0010*/ 	.word	0x00000000
	.align		4
        /*0014*/ 	.word	0xfffffffe
	.align		4
        /*0018*/ 	.word	0x00000000
	.align		4
        /*001c*/ 	.word	0xfffffffd
	.align		4
        /*0020*/ 	.word	0x00000000
	.align		4
        /*0024*/ 	.word	0xfffffffc


//--------------------- .nv.constant4             --------------------------
	.section	.nv.constant4,"a",@progbits
	.align	8
	.align		8
.nv.constant4:
        /*0000*/ 	.dword	vprintf
	.align		8
        /*0008*/ 	.dword	$str


//--------------------- .text._Z12hello_kernelv   --------------------------
	.section	.text._Z12hello_kernelv,"ax",@progbits
	.align	128
        .global         _Z12hello_kernelv
        .type           _Z12hello_kernelv,@function
        .size           _Z12hello_kernelv,(.L_x_2 - _Z12hello_kernelv)
        .other          _Z12hello_kernelv,@"STO_CUDA_ENTRY STV_DEFAULT"
_Z12hello_kernelv:
.text._Z12hello_kernelv:
[----:B------:R-:W0:Y:S01]  /*0000*/  LDC R1, c[0x0][0x37c] ;  /* 0x0000df00ff017b82 */ /* 0x000e220000000800 */
[----:B------:R-:W1:Y:S01]  /*0010*/  S2R R3, SR_TID.X ;  /* 0x0000000000037919 */ /* 0x000e620000002100 */
[----:B------:R-:W2:Y:S06]  /*0020*/  LDCU UR5, c[0x0][0x2fc] ;  /* 0x00005f80ff0577ac */ /* 0x000eac0008000800 */
[----:B------:R-:W1:Y:S01]  /*0030*/  S2UR UR6, SR_CTAID.X ;  /* 0x00000000000679c3 */ /* 0x000e620000002500 */
[----:B------:R-:W-:Y:S01]  /*0040*/  MOV R2, 0x0 ;  /* 0x0000000000027802 */ /* 0x000fe20000000f00 */
[----:B0-----:R-:W-:Y:S01]  /*0050*/  VIADD R1, R1, 0xfffffff8 ;  /* 0xfffffff801017836 */ /* 0x001fe20000000000 */
[----:B------:R-:W0:Y:S05]  /*0060*/  LDCU UR4, c[0x0][0x2f8] ;  /* 0x00005f00ff0477ac */ /* 0x000e2a0008000800 */
[----:B------:R-:W1:Y:S01]  /*0070*/  LDC R0, c[0x0][0x360] ;  /* 0x0000d800ff007b82 */ /* 0x000e620000000800 */
[----:B0-----:R-:W-:-:S05]  /*0080*/  IADD3 R6, P0, PT, R1, UR4, RZ ;  /* 0x0000000401067c10 */ /* 0x001fca000ff1e0ff */
[----:B--2---:R-:W-:Y:S02]  /*0090*/  IMAD.X R7, RZ, RZ, UR5, P0 ;  /* 0x00000005ff077e24 */ /* 0x004fe400080e06ff */
[----:B-1----:R-:W-:Y:S01]  /*00a0*/  IMAD R0, R0, UR6, R3 ;  /* 0x0000000600007c24 */ /* 0x002fe2000f8e0203 */
[----:B------:R-:W0:Y:S01]  /*00b0*/  LDCU.64 UR6, c[0x4][0x8] ;  /* 0x01000100ff0677ac */ /* 0x000e220008000a00 */
[----:B------:R-:W1:Y:S03]  /*00c0*/  LDC.64 R2, c[0x4][R2] ;  /* 0x0100000002027b82 */ /* 0x000e660000000a00 */
[----:B------:R2:W-:Y:S01]  /*00d0*/  STL [R1], R0 ;  /* 0x0000000001007387 */ /* 0x0005e20000100800 */
[----:B0-----:R-:W-:Y:S01]  /*00e0*/  IMAD.U32 R4, RZ, RZ, UR6 ;  /* 0x00000006ff047e24 */ /* 0x001fe2000f8e00ff */
[----:B--2---:R-:W-:-:S07]  /*00f0*/  MOV R5, UR7 ;  /* 0x0000000700057c02 */ /* 0x004fce0008000f00 */
[----:B------:R-:W-:-:S07]  /*0100*/  LEPC R20, `(.L_x_0) ;  /* 0x000000001014794e */ /* 0x000fce0000000000 */
[----:B-1----:R-:W-:Y:S05]  /*0110*/  CALL.ABS.NOINC R2 ;  /* 0x0000000002007343 */ /* 0x002fea0003c00000 */
.L_x_0:
[----:B------:R-:W-:Y:S05]  /*0120*/  EXIT ;  /* 0x000000000000794d */ /* 0x000fea0003800000 */
.L_x_1:
[----:B------:R-:W-:-:S00]  /*0130*/  BRA `(.L_x_1) ;  /* 0xfffffffc00fc7947 */ /* 0x000fc0000383ffff */
[----:B------:R-:W-:-:S00]  /*0140*/  NOP ;  /* 0x0000000000007918 */ /* 0x000fc00000000000 */
        /* <DEDUP_REMOVED lines=11> */
.L_x_2:


//--------------------- .nv.global.init           --------------------------
	.section	.nv.global.init,"aw",@progbits
.nv.global.init:
	.type		$str,@object
	.size		$str,(.L_0 - $str)
$str:
        /*0000*/ 	.byte	0x48, 0x65, 0x6c, 0x6c, 0x6f, 0x20, 0x66, 0x72, 0x6f, 0x6d, 0x20, 0x43, 0x55, 0x44, 0x41, 0x20
        /*0010*/ 	.byte	0x74, 0x68, 0x72, 0x65, 0x61, 0x64, 0x20, 0x25, 0x64, 0x21, 0x0a, 0x00
.L_0:


//--------------------- .nv.shared.reserved.0     --------------------------
	.section	.nv.shared.reserved.0,"aw",@nobits
	.weak		__nv_reservedSMEM_offset_0_alias
	.size		__nv_reservedSMEM_offset_0_alias, 0, 64
	.other		__nv_reservedSMEM_offset_0_alias,@"STO_CUDA_RESERVED_SHARED STV_DEFAULT"
__nv_reservedSMEM_offset_0_alias:
	.zero		0
	.zero		64


//--------------------- .nv.constant0._Z12hello_kernelv --------------------------
	.section	.nv.constant0._Z12hello_kernelv,"a",@progbits
	.sectionflags	@""
	.align	4
.nv.constant0._Z12hello_kernelv:
	.zero		896


//--------------------- SYMBOLS --------------------------

	.type		.nv.reservedSmem.offset0,@object
	.size		.nv.reservedSmem.offset0,0x4
	.type		vprintf,@function
